//
// Generated by NVIDIA NVVM Compiler
//
// Compiler Build ID: CL-36424714
// Cuda compilation tools, release 13.0, V13.0.88
// Based on NVVM 20.0.0
//

.version 9.0
.target sm_100
.address_size 64

	// .globl	_Z13initMatrixGPUPfS_i
.global .align 4 .b8 precalc_xorwow_matrix[102400];
.global .align 4 .b8 precalc_xorwow_offset_matrix[102400];
.global .align 4 .b8 mrg32k3aM1[2304];
.global .align 4 .b8 mrg32k3aM2[2304];
.global .align 4 .b8 mrg32k3aM1SubSeq[2016];
.global .align 4 .b8 mrg32k3aM2SubSeq[2016];
.global .align 4 .b8 mrg32k3aM1Seq[2304];
.global .align 4 .b8 mrg32k3aM2Seq[2304];
.const .align 8 .b8 __cr_lgamma_table[72];

.visible .entry _Z13initMatrixGPUPfS_i(
	.param .u64 .ptr .align 1 _Z13initMatrixGPUPfS_i_param_0,
	.param .u64 .ptr .align 1 _Z13initMatrixGPUPfS_i_param_1,
	.param .u32 _Z13initMatrixGPUPfS_i_param_2
)
{
	.reg .pred 	%p<7>;
	.reg .b32 	%r<33>;
	.reg .b64 	%rd<18>;

	ld.param.u64 	%rd3, [_Z13initMatrixGPUPfS_i_param_0];
	ld.param.u64 	%rd4, [_Z13initMatrixGPUPfS_i_param_1];
	ld.param.u32 	%r12, [_Z13initMatrixGPUPfS_i_param_2];
	cvta.to.global.u64 	%rd1, %rd4;
	cvta.to.global.u64 	%rd2, %rd3;
	mov.u32 	%r13, %ntid.x;
	mov.u32 	%r14, %ctaid.x;
	mov.u32 	%r15, %tid.x;
	mad.lo.s32 	%r31, %r13, %r14, %r15;
	mov.u32 	%r16, %nctaid.x;
	mul.lo.s32 	%r2, %r16, %r13;
	setp.ge.s32 	%p1, %r31, %r12;
	@%p1 bra 	$L__BB0_7;
	add.s32 	%r17, %r31, %r2;
	max.s32 	%r18, %r12, %r17;
	setp.lt.s32 	%p2, %r17, %r12;
	selp.u32 	%r19, 1, 0, %p2;
	add.s32 	%r20, %r17, %r19;
	sub.s32 	%r21, %r18, %r20;
	div.u32 	%r22, %r21, %r2;
	add.s32 	%r3, %r22, %r19;
	and.b32  	%r23, %r3, 3;
	setp.eq.s32 	%p3, %r23, 3;
	@%p3 bra 	$L__BB0_4;
	add.s32 	%r24, %r3, 1;
	and.b32  	%r25, %r24, 3;
	neg.s32 	%r29, %r25;
$L__BB0_3:
	.pragma "nounroll";
	mul.wide.s32 	%rd5, %r31, 4;
	add.s64 	%rd6, %rd1, %rd5;
	add.s64 	%rd7, %rd2, %rd5;
	mov.b32 	%r26, 1066359849;
	st.global.u32 	[%rd7], %r26;
	st.global.u32 	[%rd6], %r26;
	add.s32 	%r31, %r31, %r2;
	add.s32 	%r29, %r29, 1;
	setp.ne.s32 	%p4, %r29, 0;
	@%p4 bra 	$L__BB0_3;
$L__BB0_4:
	setp.lt.u32 	%p5, %r3, 3;
	@%p5 bra 	$L__BB0_7;
	mul.wide.s32 	%rd11, %r2, 4;
	shl.b32 	%r28, %r2, 2;
$L__BB0_6:
	mul.wide.s32 	%rd8, %r31, 4;
	add.s64 	%rd9, %rd2, %rd8;
	mov.b32 	%r27, 1066359849;
	st.global.u32 	[%rd9], %r27;
	add.s64 	%rd10, %rd1, %rd8;
	st.global.u32 	[%rd10], %r27;
	add.s64 	%rd12, %rd9, %rd11;
	st.global.u32 	[%rd12], %r27;
	add.s64 	%rd13, %rd10, %rd11;
	st.global.u32 	[%rd13], %r27;
	add.s64 	%rd14, %rd12, %rd11;
	st.global.u32 	[%rd14], %r27;
	add.s64 	%rd15, %rd13, %rd11;
	st.global.u32 	[%rd15], %r27;
	add.s64 	%rd16, %rd14, %rd11;
	st.global.u32 	[%rd16], %r27;
	add.s64 	%rd17, %rd15, %rd11;
	st.global.u32 	[%rd17], %r27;
	add.s32 	%r31, %r28, %r31;
	setp.lt.s32 	%p6, %r31, %r12;
	@%p6 bra 	$L__BB0_6;
$L__BB0_7:
	ret;

}
	// .globl	_Z12matrixAddGPUPfS_S_ii
.visible .entry _Z12matrixAddGPUPfS_S_ii(
	.param .u64 .ptr .align 1 _Z12matrixAddGPUPfS_S_ii_param_0,
	.param .u64 .ptr .align 1 _Z12matrixAddGPUPfS_S_ii_param_1,
	.param .u64 .ptr .align 1 _Z12matrixAddGPUPfS_S_ii_param_2,
	.param .u32 _Z12matrixAddGPUPfS_S_ii_param_3,
	.param .u32 _Z12matrixAddGPUPfS_S_ii_param_4
)
{
	.reg .pred 	%p<10>;
	.reg .b32 	%r<38>;
	.reg .b32 	%f<22>;
	.reg .b64 	%rd<33>;

	ld.param.u64 	%rd10, [_Z12matrixAddGPUPfS_S_ii_param_0];
	ld.param.u64 	%rd11, [_Z12matrixAddGPUPfS_S_ii_param_1];
	ld.param.u64 	%rd12, [_Z12matrixAddGPUPfS_S_ii_param_2];
	ld.param.u32 	%r18, [_Z12matrixAddGPUPfS_S_ii_param_3];
	ld.param.u32 	%r19, [_Z12matrixAddGPUPfS_S_ii_param_4];
	cvta.to.global.u64 	%rd1, %rd12;
	cvta.to.global.u64 	%rd2, %rd11;
	cvta.to.global.u64 	%rd3, %rd10;
	mov.u32 	%r1, %ntid.x;
	mov.u32 	%r20, %ctaid.x;
	mov.u32 	%r21, %tid.x;
	mad.lo.s32 	%r35, %r1, %r20, %r21;
	mov.u32 	%r22, %ntid.y;
	mov.u32 	%r23, %ctaid.y;
	mov.u32 	%r24, %tid.y;
	mad.lo.s32 	%r3, %r22, %r23, %r24;
	mov.u32 	%r25, %nctaid.y;
	mul.lo.s32 	%r4, %r22, %r25;
	setp.ge.s32 	%p1, %r35, %r18;
	@%p1 bra 	$L__BB1_10;
	add.s32 	%r5, %r3, %r4;
	max.s32 	%r26, %r19, %r5;
	setp.lt.s32 	%p2, %r5, %r19;
	selp.u32 	%r27, 1, 0, %p2;
	add.s32 	%r28, %r5, %r27;
	sub.s32 	%r29, %r26, %r28;
	div.u32 	%r30, %r29, %r4;
	add.s32 	%r6, %r30, %r27;
	and.b32  	%r7, %r6, 3;
	add.s32 	%r8, %r5, %r4;
	add.s32 	%r9, %r8, %r4;
	mov.u32 	%r31, %nctaid.x;
	mul.lo.s32 	%r10, %r1, %r31;
$L__BB1_2:
	setp.ge.s32 	%p3, %r3, %r19;
	@%p3 bra 	$L__BB1_9;
	setp.eq.s32 	%p4, %r7, 3;
	mul.lo.s32 	%r12, %r35, %r18;
	mov.u32 	%r36, %r3;
	@%p4 bra 	$L__BB1_7;
	setp.eq.s32 	%p5, %r7, 0;
	add.s32 	%r32, %r3, %r12;
	mul.wide.s32 	%rd13, %r32, 4;
	add.s64 	%rd4, %rd3, %rd13;
	ld.global.f32 	%f1, [%rd4];
	add.s64 	%rd5, %rd2, %rd13;
	ld.global.f32 	%f2, [%rd5];
	add.f32 	%f3, %f1, %f2;
	add.s64 	%rd6, %rd1, %rd13;
	st.global.f32 	[%rd6], %f3;
	mov.u32 	%r36, %r5;
	@%p5 bra 	$L__BB1_7;
	setp.eq.s32 	%p6, %r7, 1;
	shl.b32 	%r13, %r4, 2;
	cvt.u64.u32 	%rd14, %r13;
	add.s64 	%rd7, %rd4, %rd14;
	ld.global.f32 	%f4, [%rd7];
	add.s64 	%rd8, %rd5, %rd14;
	ld.global.f32 	%f5, [%rd8];
	add.f32 	%f6, %f4, %f5;
	add.s64 	%rd9, %rd6, %rd14;
	st.global.f32 	[%rd9], %f6;
	mov.u32 	%r36, %r8;
	@%p6 bra 	$L__BB1_7;
	add.s64 	%rd16, %rd7, %rd14;
	ld.global.f32 	%f7, [%rd16];
	add.s64 	%rd17, %rd8, %rd14;
	ld.global.f32 	%f8, [%rd17];
	add.f32 	%f9, %f7, %f8;
	add.s64 	%rd18, %rd9, %rd14;
	st.global.f32 	[%rd18], %f9;
	mov.u32 	%r36, %r9;
$L__BB1_7:
	setp.lt.u32 	%p7, %r6, 3;
	@%p7 bra 	$L__BB1_9;
$L__BB1_8:
	add.s32 	%r33, %r36, %r12;
	mul.wide.s32 	%rd19, %r33, 4;
	add.s64 	%rd20, %rd3, %rd19;
	ld.global.f32 	%f10, [%rd20];
	add.s64 	%rd21, %rd2, %rd19;
	ld.global.f32 	%f11, [%rd21];
	add.f32 	%f12, %f10, %f11;
	add.s64 	%rd22, %rd1, %rd19;
	st.global.f32 	[%rd22], %f12;
	shl.b32 	%r34, %r4, 2;
	cvt.u64.u32 	%rd23, %r34;
	add.s64 	%rd24, %rd20, %rd23;
	ld.global.f32 	%f13, [%rd24];
	add.s64 	%rd25, %rd21, %rd23;
	ld.global.f32 	%f14, [%rd25];
	add.f32 	%f15, %f13, %f14;
	add.s64 	%rd26, %rd22, %rd23;
	st.global.f32 	[%rd26], %f15;
	add.s64 	%rd27, %rd24, %rd23;
	ld.global.f32 	%f16, [%rd27];
	add.s64 	%rd28, %rd25, %rd23;
	ld.global.f32 	%f17, [%rd28];
	add.f32 	%f18, %f16, %f17;
	add.s64 	%rd29, %rd26, %rd23;
	st.global.f32 	[%rd29], %f18;
	add.s64 	%rd30, %rd27, %rd23;
	ld.global.f32 	%f19, [%rd30];
	add.s64 	%rd31, %rd28, %rd23;
	ld.global.f32 	%f20, [%rd31];
	add.f32 	%f21, %f19, %f20;
	add.s64 	%rd32, %rd29, %rd23;
	st.global.f32 	[%rd32], %f21;
	add.s32 	%r36, %r34, %r36;
	setp.lt.s32 	%p8, %r36, %r19;
	@%p8 bra 	$L__BB1_8;
$L__BB1_9:
	add.s32 	%r35, %r35, %r10;
	setp.lt.s32 	%p9, %r35, %r18;
	@%p9 bra 	$L__BB1_2;
$L__BB1_10:
	ret;

}


// ===== COMPILED SASS (sm_100) =====

	.target	sm_100

	.elftype	@"ET_EXEC"


//--------------------- .note.nv.tkinfo           --------------------------
	.section	.note.nv.tkinfo,"",@"SHT_NOTE"
	.sectionflags	@"SHF_NOTE_NV_TKINFO"
	.tkinfo
        /*0018*/ 	.word	0x00000002
        /*0030*/ 	.string	""
        /*0030*/ 	.string	"ptxas"
        /*0030*/ 	.string	"Cuda compilation tools, release 13.0, V13.0.88"
        /*0030*/ 	.string	"Build cuda_13.0.r13.0/compiler.36424714_0"
        /*0030*/ 	.string	"-arch sm_100 -m 64 "



//--------------------- .note.nv.cuinfo           --------------------------
	.section	.note.nv.cuinfo,"",@"SHT_NOTE"
	.sectionflags	@"SHF_NOTE_NV_CUINFO"
        /*0018*/ 	.short	0x0002
        /*001a*/ 	.short	0x0064
        /*001c*/ 	.short	0x0082
	.zero		2


//--------------------- .nv.info                  --------------------------
	.section	.nv.info,"",@"SHT_CUDA_INFO"
	.align	4


	//----- nvinfo : EIATTR_REGCOUNT
	.align		4
        /*0000*/ 	.byte	0x04, 0x2f
        /*0002*/ 	.short	(.L_10 - .L_9)
	.align		4
.L_9:
        /*0004*/ 	.word	index@(_Z13initMatrixGPUPfS_i)
        /*0008*/ 	.word	0x0000001c


	//----- nvinfo : EIATTR_FRAME_SIZE
	.align		4
.L_10:
        /*000c*/ 	.byte	0x04, 0x11
        /*000e*/ 	.short	(.L_12 - .L_11)
	.align		4
.L_11:
        /*0010*/ 	.word	index@(_Z13initMatrixGPUPfS_i)
        /*0014*/ 	.word	0x00000000


	//----- nvinfo : EIATTR_REGCOUNT
	.align		4
.L_12:
        /*0018*/ 	.byte	0x04, 0x2f
        /*001a*/ 	.short	(.L_14 - .L_13)
	.align		4
.L_13:
        /*001c*/ 	.word	index@(_Z12matrixAddGPUPfS_S_ii)
        /*0020*/ 	.word	0x00000020


	//----- nvinfo : EIATTR_FRAME_SIZE
	.align		4
.L_14:
        /*0024*/ 	.byte	0x04, 0x11
        /*0026*/ 	.short	(.L_16 - .L_15)
	.align		4
.L_15:
        /*0028*/ 	.word	index@(_Z12matrixAddGPUPfS_S_ii)
        /*002c*/ 	.word	0x00000000


	//----- nvinfo : EIATTR_MIN_STACK_SIZE
	.align		4
.L_16:
        /*0030*/ 	.byte	0x04, 0x12
        /*0032*/ 	.short	(.L_18 - .L_17)
	.align		4
.L_17:
        /*0034*/ 	.word	index@(_Z12matrixAddGPUPfS_S_ii)
        /*0038*/ 	.word	0x00000000


	//----- nvinfo : EIATTR_MIN_STACK_SIZE
	.align		4
.L_18:
        /*003c*/ 	.byte	0x04, 0x12
        /*003e*/ 	.short	(.L_20 - .L_19)
	.align		4
.L_19:
        /*0040*/ 	.word	index@(_Z13initMatrixGPUPfS_i)
        /*0044*/ 	.word	0x00000000
.L_20:


//--------------------- .nv.compat                --------------------------
	.section	.nv.compat,"",@"SHT_CUDA_COMPAT_INFO"
	.align	4
        /*0000*/ 	.byte	0x02, 0x09, 0x00, 0x00, 0x02, 0x02, 0x01, 0x00, 0x02, 0x05, 0x05, 0x00, 0x03, 0x07, 0x01, 0x01
        /*0010*/ 	.byte	0x02, 0x03, 0x00, 0x00, 0x02, 0x06, 0x01, 0x00, 0x04, 0x0b, 0x08, 0x00, 0x09, 0x00, 0x00, 0x00
        /*0020*/ 	.byte	0x00, 0x00, 0x00, 0x00


//--------------------- .nv.info._Z12matrixAddGPUPfS_S_ii --------------------------
	.section	.nv.info._Z12matrixAddGPUPfS_S_ii,"",@"SHT_CUDA_INFO"
	.sectionflags	@""
	.align	4


	//----- nvinfo : EIATTR_CUDA_API_VERSION
	.align		4
        /*0000*/ 	.byte	0x04, 0x37
        /*0002*/ 	.short	(.L_22 - .L_21)
.L_21:
        /*0004*/ 	.word	0x00000082


	//----- nvinfo : EIATTR_KPARAM_INFO
	.align		4
.L_22:
        /*0008*/ 	.byte	0x04, 0x17
        /*000a*/ 	.short	(.L_24 - .L_23)
.L_23:
        /*000c*/ 	.word	0x00000000
        /*0010*/ 	.short	0x0004
        /*0012*/ 	.short	0x001c
        /*0014*/ 	.byte	0x00, 0xf0, 0x11, 0x00


	//----- nvinfo : EIATTR_KPARAM_INFO
	.align		4
.L_24:
        /*0018*/ 	.byte	0x04, 0x17
        /*001a*/ 	.short	(.L_26 - .L_25)
.L_25:
        /*001c*/ 	.word	0x00000000
        /*0020*/ 	.short	0x0003
        /*0022*/ 	.short	0x0018
        /*0024*/ 	.byte	0x00, 0xf0, 0x11, 0x00


	//----- nvinfo : EIATTR_KPARAM_INFO
	.align		4
.L_26:
        /*0028*/ 	.byte	0x04, 0x17
        /*002a*/ 	.short	(.L_28 - .L_27)
.L_27:
        /*002c*/ 	.word	0x00000000
        /*0030*/ 	.short	0x0002
        /*0032*/ 	.short	0x0010
        /*0034*/ 	.byte	0x00, 0xf5, 0x21, 0x00


	//----- nvinfo : EIATTR_KPARAM_INFO
	.align		4
.L_28:
        /*0038*/ 	.byte	0x04, 0x17
        /*003a*/ 	.short	(.L_30 - .L_29)
.L_29:
        /*003c*/ 	.word	0x00000000
        /*0040*/ 	.short	0x0001
        /*0042*/ 	.short	0x0008
        /*0044*/ 	.byte	0x00, 0xf5, 0x21, 0x00


	//----- nvinfo : EIATTR_KPARAM_INFO
	.align		4
.L_30:
        /*0048*/ 	.byte	0x04, 0x17
        /*004a*/ 	.short	(.L_32 - .L_31)
.L_31:
        /*004c*/ 	.word	0x00000000
        /*0050*/ 	.short	0x0000
        /*0052*/ 	.short	0x0000
        /*0054*/ 	.byte	0x00, 0xf5, 0x21, 0x00


	//----- nvinfo : EIATTR_SPARSE_MMA_MASK
	.align		4
.L_32:
        /*0058*/ 	.byte	0x03, 0x50
        /*005a*/ 	.short	0x0000


	//----- nvinfo : EIATTR_MAXREG_COUNT
	.align		4
        /*005c*/ 	.byte	0x03, 0x1b
        /*005e*/ 	.short	0x00ff


	//----- nvinfo : EIATTR_MERCURY_ISA_VERSION
	.align		4
        /*0060*/ 	.byte	0x03, 0x5f
        /*0062*/ 	.short	0x0101


	//----- nvinfo : EIATTR_VRC_CTA_INIT_COUNT
	.align		4
        /*0064*/ 	.byte	0x02, 0x4a
	.zero		1
	.zero		1


	//----- nvinfo : EIATTR_EXIT_INSTR_OFFSETS
	.align		4
        /*0068*/ 	.byte	0x04, 0x1c
        /*006a*/ 	.short	(.L_34 - .L_33)


	//   ....[0]....
.L_33:
        /*006c*/ 	.word	0x000000d0


	//   ....[1]....
        /*0070*/ 	.word	0x00000930


	//----- nvinfo : EIATTR_CRS_STACK_SIZE
	.align		4
.L_34:
        /*0074*/ 	.byte	0x04, 0x1e
        /*0076*/ 	.short	(.L_36 - .L_35)
.L_35:
        /*0078*/ 	.word	0x00000000


	//----- nvinfo : EIATTR_CBANK_PARAM_SIZE
	.align		4
.L_36:
        /*007c*/ 	.byte	0x03, 0x19
        /*007e*/ 	.short	0x0020


	//----- nvinfo : EIATTR_PARAM_CBANK
	.align		4
        /*0080*/ 	.byte	0x04, 0x0a
        /*0082*/ 	.short	(.L_38 - .L_37)
	.align		4
.L_37:
        /*0084*/ 	.word	index@(.nv.constant0._Z12matrixAddGPUPfS_S_ii)
        /*0088*/ 	.short	0x0380
        /*008a*/ 	.short	0x0020


	//----- nvinfo : EIATTR_SW_WAR
	.align		4
.L_38:
        /*008c*/ 	.byte	0x04, 0x36
        /*008e*/ 	.short	(.L_40 - .L_39)
.L_39:
        /*0090*/ 	.word	0x00000008
.L_40:


//--------------------- .nv.info._Z13initMatrixGPUPfS_i --------------------------
	.section	.nv.info._Z13initMatrixGPUPfS_i,"",@"SHT_CUDA_INFO"
	.sectionflags	@""
	.align	4


	//----- nvinfo : EIATTR_CUDA_API_VERSION
	.align		4
        /*0000*/ 	.byte	0x04, 0x37
        /*0002*/ 	.short	(.L_42 - .L_41)
.L_41:
        /*0004*/ 	.word	0x00000082


	//----- nvinfo : EIATTR_KPARAM_INFO
	.align		4
.L_42:
        /*0008*/ 	.byte	0x04, 0x17
        /*000a*/ 	.short	(.L_44 - .L_43)
.L_43:
        /*000c*/ 	.word	0x00000000
        /*0010*/ 	.short	0x0002
        /*0012*/ 	.short	0x0010
        /*0014*/ 	.byte	0x00, 0xf0, 0x11, 0x00


	//----- nvinfo : EIATTR_KPARAM_INFO
	.align		4
.L_44:
        /*0018*/ 	.byte	0x04, 0x17
        /*001a*/ 	.short	(.L_46 - .L_45)
.L_45:
        /*001c*/ 	.word	0x00000000
        /*0020*/ 	.short	0x0001
        /*0022*/ 	.short	0x0008
        /*0024*/ 	.byte	0x00, 0xf5, 0x21, 0x00


	//----- nvinfo : EIATTR_KPARAM_INFO
	.align		4
.L_46:
        /*0028*/ 	.byte	0x04, 0x17
        /*002a*/ 	.short	(.L_48 - .L_47)
.L_47:
        /*002c*/ 	.word	0x00000000
        /*0030*/ 	.short	0x0000
        /*0032*/ 	.short	0x0000
        /*0034*/ 	.byte	0x00, 0xf5, 0x21, 0x00


	//----- nvinfo : EIATTR_SPARSE_MMA_MASK
	.align		4
.L_48:
        /*0038*/ 	.byte	0x03, 0x50
        /*003a*/ 	.short	0x0000


	//----- nvinfo : EIATTR_MAXREG_COUNT
	.align		4
        /*003c*/ 	.byte	0x03, 0x1b
        /*003e*/ 	.short	0x00ff


	//----- nvinfo : EIATTR_MERCURY_ISA_VERSION
	.align		4
        /*0040*/ 	.byte	0x03, 0x5f
        /*0042*/ 	.short	0x0101


	//----- nvinfo : EIATTR_VRC_CTA_INIT_COUNT
	.align		4
        /*0044*/ 	.byte	0x02, 0x4a
	.zero		1
	.zero		1


	//----- nvinfo : EIATTR_EXIT_INSTR_OFFSETS
	.align		4
        /*0048*/ 	.byte	0x04, 0x1c
        /*004a*/ 	.short	(.L_50 - .L_49)


	//   ....[0]....
.L_49:
        /*004c*/ 	.word	0x00000090


	//   ....[1]....
        /*0050*/ 	.word	0x00000390


	//   ....[2]....
        /*0054*/ 	.word	0x000004e0


	//----- nvinfo : EIATTR_CRS_STACK_SIZE
	.align		4
.L_50:
        /*0058*/ 	.byte	0x04, 0x1e
        /*005a*/ 	.short	(.L_52 - .L_51)
.L_51:
        /*005c*/ 	.word	0x00000000


	//----- nvinfo : EIATTR_CBANK_PARAM_SIZE
	.align		4
.L_52:
        /*0060*/ 	.byte	0x03, 0x19
        /*0062*/ 	.short	0x0014


	//----- nvinfo : EIATTR_PARAM_CBANK
	.align		4
        /*0064*/ 	.byte	0x04, 0x0a
        /*0066*/ 	.short	(.L_54 - .L_53)
	.align		4
.L_53:
        /*0068*/ 	.word	index@(.nv.constant0._Z13initMatrixGPUPfS_i)
        /*006c*/ 	.short	0x0380
        /*006e*/ 	.short	0x0014


	//----- nvinfo : EIATTR_SW_WAR
	.align		4
.L_54:
        /*0070*/ 	.byte	0x04, 0x36
        /*0072*/ 	.short	(.L_56 - .L_55)
.L_55:
        /*0074*/ 	.word	0x00000008
.L_56:


//--------------------- .nv.callgraph             --------------------------
	.section	.nv.callgraph,"",@"SHT_CUDA_CALLGRAPH"
	.align	4
	.sectionentsize	8
	.align		4
        /*0000*/ 	.word	0x00000000
	.align		4
        /*0004*/ 	.word	0xffffffff
	.align		4
        /*0008*/ 	.word	0x00000000
	.align		4
        /*000c*/ 	.word	0xfffffffe
	.align		4
        /*0010*/ 	.word	0x00000000
	.align		4
        /*0014*/ 	.word	0xfffffffd
	.align		4
        /*0018*/ 	.word	0x00000000
	.align		4
        /*001c*/ 	.word	0xfffffffc


//--------------------- .nv.constant4             --------------------------
	.section	.nv.constant4,"a",@progbits
	.align	8
	.align		8
.nv.constant4:
        /*0000*/ 	.dword	precalc_xorwow_matrix
	.align		8
        /*0008*/ 	.dword	precalc_xorwow_offset_matrix
	.align		8
        /*0010*/ 	.dword	mrg32k3aM1
	.align		8
        /*0018*/ 	.dword	mrg32k3aM2
	.align		8
        /*0020*/ 	.dword	mrg32k3aM1SubSeq
	.align		8
        /*0028*/ 	.dword	mrg32k3aM2SubSeq
	.align		8
        /*0030*/ 	.dword	mrg32k3aM1Seq
	.align		8
        /*0038*/ 	.dword	mrg32k3aM2Seq


//--------------------- .nv.constant3             --------------------------
	.section	.nv.constant3,"a",@progbits
	.align	8
.nv.constant3:
	.type		__cr_lgamma_table,@object
	.size		__cr_lgamma_table,(.L_8 - __cr_lgamma_table)
__cr_lgamma_table:
        /*0000*/ 	.byte	0x00, 0x00, 0x00, 0x00, 0x00, 0x00, 0x00, 0x00, 0x00, 0x00, 0x00, 0x00, 0x00, 0x00, 0x00, 0x00
        /*0010*/ 	.byte	0xef, 0x39, 0xfa, 0xfe, 0x42, 0x2e, 0xe6, 0x3f, 0x02, 0x20, 0x2a, 0xfa, 0x0b, 0xab, 0xfc, 0x3f
        /*0020*/ 	.byte	0xf9, 0x2c, 0x92, 0x7c, 0xa7, 0x6c, 0x09, 0x40, 0xc9, 0x79, 0x44, 0x3c, 0x64, 0x26, 0x13, 0x40
        /*0030*/ 	.byte	0xca, 0x01, 0xcf, 0x3a, 0x27, 0x51, 0x1a, 0x40, 0x30, 0xcc, 0x2d, 0xf3, 0xe1, 0x0c, 0x21, 0x40
        /*0040*/ 	.byte	0x0d, 0xb7, 0xfc, 0x82, 0x8e, 0x35, 0x25, 0x40
.L_8:


//--------------------- .text._Z12matrixAddGPUPfS_S_ii --------------------------
	.section	.text._Z12matrixAddGPUPfS_S_ii,"ax",@progbits
	.align	128
        .global         _Z12matrixAddGPUPfS_S_ii
        .type           _Z12matrixAddGPUPfS_S_ii,@function
        .size           _Z12matrixAddGPUPfS_S_ii,(.L_x_12 - _Z12matrixAddGPUPfS_S_ii)
        .other          _Z12matrixAddGPUPfS_S_ii,@"STO_CUDA_ENTRY STV_DEFAULT"
_Z12matrixAddGPUPfS_S_ii:
.text._Z12matrixAddGPUPfS_S_ii:
[----:B------:R-:W-:Y:S01]  /*0000*/  LDC R1, c[0x0][0x37c] ;  /* 0x0000df00ff017b82 */ /* 0x000fe20000000800 */
[----:B------:R-:W0:Y:S01]  /*0010*/  S2R R7, SR_CTAID.X ;  /* 0x0000000000077919 */ /* 0x000e220000002500 */
[----:B------:R-:W0:Y:S01]  /*0020*/  LDCU UR4, c[0x0][0x360] ;  /* 0x00006c00ff0477ac */ /* 0x000e220008000800 */
[----:B------:R-:W0:Y:S01]  /*0030*/  S2R R0, SR_TID.X ;  /* 0x0000000000007919 */ /* 0x000e220000002100 */
[----:B------:R-:W1:Y:S01]  /*0040*/  LDCU UR6, c[0x0][0x398] ;  /* 0x00007300ff0677ac */ /* 0x000e620008000800 */
[----:B------:R-:W2:Y:S01]  /*0050*/  S2R R2, SR_CTAID.Y ;  /* 0x0000000000027919 */ /* 0x000ea20000002600 */
[----:B------:R-:W2:Y:S02]  /*0060*/  LDCU UR5, c[0x0][0x364] ;  /* 0x00006c80ff0577ac */ /* 0x000ea40008000800 */
[----:B------:R-:W3:Y:S01]  /*0070*/  LDC R4, c[0x0][0x374] ;  /* 0x0000dd00ff047b82 */ /* 0x000ee20000000800 */
[----:B------:R-:W2:Y:S01]  /*0080*/  S2R R3, SR_TID.Y ;  /* 0x0000000000037919 */ /* 0x000ea20000002200 */
[----:B0-----:R-:W-:-:S05]  /*0090*/  IMAD R7, R7, UR4, R0 ;  /* 0x0000000407077c24 */ /* 0x001fca000f8e0200 */
[----:B-1----:R-:W-:Y:S01]  /*00a0*/  ISETP.GE.AND P0, PT, R7, UR6, PT ;  /* 0x0000000607007c0c */ /* 0x002fe2000bf06270 */
[----:B--2---:R-:W-:Y:S02]  /*00b0*/  IMAD R0, R2, UR5, R3 ;  /* 0x0000000502007c24 */ /* 0x004fe4000f8e0203 */
[----:B---3--:R-:W-:-:S10]  /*00c0*/  IMAD R3, R4, UR5, RZ ;  /* 0x0000000504037c24 */ /* 0x008fd4000f8e02ff */
[----:B------:R-:W-:Y:S05]  /*00d0*/  @P0 EXIT ;  /* 0x000000000000094d */ /* 0x000fea0003800000 */
[----:B------:R-:W0:Y:S01]  /*00e0*/  I2F.U32.RP R8, R3 ;  /* 0x0000000300087306 */ /* 0x000e220000209000 */
[----:B------:R-:W1:Y:S01]  /*00f0*/  LDCU UR5, c[0x0][0x39c] ;  /* 0x00007380ff0577ac */ /* 0x000e620008000800 */
[----:B------:R-:W-:Y:S01]  /*0100*/  IADD3 R2, PT, PT, R0, R3, RZ ;  /* 0x0000000300027210 */ /* 0x000fe20007ffe0ff */
[----:B------:R-:W-:Y:S01]  /*0110*/  IMAD.MOV R11, RZ, RZ, -R3 ;  /* 0x000000ffff0b7224 */ /* 0x000fe200078e0a03 */
[----:B------:R-:W-:Y:S01]  /*0120*/  ISETP.NE.U32.AND P2, PT, R3, RZ, PT ;  /* 0x000000ff0300720c */ /* 0x000fe20003f45070 */
[----:B------:R-:W-:Y:S01]  /*0130*/  IMAD.MOV.U32 R4, RZ, RZ, RZ ;  /* 0x000000ffff047224 */ /* 0x000fe200078e00ff */
[----:B------:R-:W2:Y:S01]  /*0140*/  LDCU.64 UR6, c[0x0][0x358] ;  /* 0x00006b00ff0677ac */ /* 0x000ea20008000a00 */
[----:B------:R-:W3:Y:S01]  /*0150*/  LDCU UR8, c[0x0][0x398] ;  /* 0x00007300ff0877ac */ /* 0x000ee20008000800 */
[----:B0-----:R-:W0:Y:S01]  /*0160*/  MUFU.RCP R8, R8 ;  /* 0x0000000800087308 */ /* 0x001e220000001000 */
[C---:B-1----:R-:W-:Y:S02]  /*0170*/  ISETP.GE.AND P0, PT, R2.reuse, UR5, PT ;  /* 0x0000000502007c0c */ /* 0x042fe4000bf06270 */
[----:B------:R-:W-:Y:S01]  /*0180*/  VIMNMX R9, PT, PT, R2, UR5, !PT ;  /* 0x0000000502097c48 */ /* 0x000fe2000ffe0100 */
[----:B------:R-:W1:Y:S01]  /*0190*/  LDCU UR5, c[0x0][0x370] ;  /* 0x00006e00ff0577ac */ /* 0x000e620008000800 */
[----:B------:R-:W-:Y:S01]  /*01a0*/  SEL R6, RZ, 0x1, P0 ;  /* 0x00000001ff067807 */ /* 0x000fe20000000000 */
[----:B0-----:R-:W-:-:S06]  /*01b0*/  VIADD R5, R8, 0xffffffe ;  /* 0x0ffffffe08057836 */ /* 0x001fcc0000000000 */
[----:B------:R-:W0:Y:S01]  /*01c0*/  F2I.FTZ.U32.TRUNC.NTZ R5, R5 ;  /* 0x0000000500057305 */ /* 0x000e22000021f000 */
[----:B-1----:R-:W-:Y:S01]  /*01d0*/  UIMAD UR4, UR4, UR5, URZ ;  /* 0x00000005040472a4 */ /* 0x002fe2000f8e02ff */
[----:B0-----:R-:W-:-:S04]  /*01e0*/  IMAD R11, R11, R5, RZ ;  /* 0x000000050b0b7224 */ /* 0x001fc800078e02ff */
[----:B------:R-:W-:Y:S01]  /*01f0*/  IMAD.HI.U32 R11, R5, R11, R4 ;  /* 0x0000000b050b7227 */ /* 0x000fe200078e0004 */
[----:B------:R-:W-:-:S05]  /*0200*/  IADD3 R4, PT, PT, R9, -R2, -R6 ;  /* 0x8000000209047210 */ /* 0x000fca0007ffe806 */
[----:B------:R-:W-:-:S04]  /*0210*/  IMAD.HI.U32 R5, R11, R4, RZ ;  /* 0x000000040b057227 */ /* 0x000fc800078e00ff */
[----:B------:R-:W-:-:S04]  /*0220*/  IMAD.MOV R8, RZ, RZ, -R5 ;  /* 0x000000ffff087224 */ /* 0x000fc800078e0a05 */
[----:B------:R-:W-:-:S05]  /*0230*/  IMAD R4, R3, R8, R4 ;  /* 0x0000000803047224 */ /* 0x000fca00078e0204 */
[----:B------:R-:W-:-:S13]  /*0240*/  ISETP.GE.U32.AND P0, PT, R4, R3, PT ;  /* 0x000000030400720c */ /* 0x000fda0003f06070 */
[----:B------:R-:W-:Y:S01]  /*0250*/  @P0 IADD3 R4, PT, PT, -R3, R4, RZ ;  /* 0x0000000403040210 */ /* 0x000fe20007ffe1ff */
[----:B------:R-:W-:-:S03]  /*0260*/  @P0 VIADD R5, R5, 0x1 ;  /* 0x0000000105050836 */ /* 0x000fc60000000000 */
[----:B------:R-:W-:Y:S02]  /*0270*/  ISETP.GE.U32.AND P1, PT, R4, R3, PT ;  /* 0x000000030400720c */ /* 0x000fe40003f26070 */
[----:B------:R-:W-:-:S11]  /*0280*/  IADD3 R4, PT, PT, R3, R2, RZ ;  /* 0x0000000203047210 */ /* 0x000fd60007ffe0ff */
[----:B------:R-:W-:Y:S01]  /*0290*/  @P1 VIADD R5, R5, 0x1 ;  /* 0x0000000105051836 */ /* 0x000fe20000000000 */
[----:B------:R-:W-:-:S05]  /*02a0*/  @!P2 LOP3.LUT R5, RZ, R3, RZ, 0x33, !PT ;  /* 0x00000003ff05a212 */ /* 0x000fca00078e33ff */
[----:B------:R-:W-:Y:S02]  /*02b0*/  IMAD.IADD R5, R6, 0x1, R5 ;  /* 0x0000000106057824 */ /* 0x000fe400078e0205 */
[----:B------:R-:W-:-:S03]  /*02c0*/  IMAD.IADD R6, R3, 0x1, R4 ;  /* 0x0000000103067824 */ /* 0x000fc600078e0204 */
[----:B--23--:R-:W-:-:S07]  /*02d0*/  LOP3.LUT R8, R5, 0x3, RZ, 0xc0, !PT ;  /* 0x0000000305087812 */ /* 0x00cfce00078ec0ff */
.L_x_5:
[----:B0-----:R-:W0:Y:S01]  /*02e0*/  LDC R9, c[0x0][0x39c] ;  /* 0x0000e700ff097b82 */ /* 0x001e220000000800 */
[----:B------:R-:W-:Y:S01]  /*02f0*/  BSSY.RECONVERGENT B0, `(.L_x_0) ;  /* 0x000005f000007945 */ /* 0x000fe20003800200 */
[----:B0-----:R-:W-:-:S13]  /*0300*/  ISETP.GE.AND P0, PT, R0, R9, PT ;  /* 0x000000090000720c */ /* 0x001fda0003f06270 */
[----:B-123--:R-:W-:Y:S05]  /*0310*/  @P0 BRA `(.L_x_1) ;  /* 0x0000000400700947 */ /* 0x00efea0003800000 */
[----:B------:R-:W-:Y:S01]  /*0320*/  ISETP.NE.AND P0, PT, R8, 0x3, PT ;  /* 0x000000030800780c */ /* 0x000fe20003f05270 */
[----:B------:R-:W-:Y:S01]  /*0330*/  BSSY.RECONVERGENT B1, `(.L_x_2) ;  /* 0x000002b000017945 */ /* 0x000fe20003800200 */
[----:B------:R-:W-:-:S11]  /*0340*/  MOV R26, R0 ;  /* 0x00000000001a7202 */ /* 0x000fd60000000f00 */
[----:B------:R-:W-:Y:S05]  /*0350*/  @!P0 BRA `(.L_x_3) ;  /* 0x0000000000a08947 */ /* 0x000fea0003800000 */
[----:B------:R-:W0:Y:S01]  /*0360*/  LDC.64 R12, c[0x0][0x380] ;  /* 0x0000e000ff0c7b82 */ /* 0x000e220000000a00 */
[----:B------:R-:W1:Y:S07]  /*0370*/  LDCU UR5, c[0x0][0x398] ;  /* 0x00007300ff0577ac */ /* 0x000e6e0008000800 */
[----:B------:R-:W2:Y:S08]  /*0380*/  LDC.64 R14, c[0x0][0x388] ;  /* 0x0000e200ff0e7b82 */ /* 0x000eb00000000a00 */
[----:B------:R-:W3:Y:S01]  /*0390*/  LDC.64 R10, c[0x0][0x390] ;  /* 0x0000e400ff0a7b82 */ /* 0x000ee20000000a00 */
[----:B-1----:R-:W-:-:S04]  /*03a0*/  IMAD R17, R7, UR5, R0 ;  /* 0x0000000507117c24 */ /* 0x002fc8000f8e0200 */
[----:B0-----:R-:W-:-:S05]  /*03b0*/  IMAD.WIDE R12, R17, 0x4, R12 ;  /* 0x00000004110c7825 */ /* 0x001fca00078e020c */
[----:B------:R-:W4:Y:S01]  /*03c0*/  LDG.E R16, desc[UR6][R12.64] ;  /* 0x000000060c107981 */ /* 0x000f22000c1e1900 */
[----:B--2---:R-:W-:-:S05]  /*03d0*/  IMAD.WIDE R14, R17, 0x4, R14 ;  /* 0x00000004110e7825 */ /* 0x004fca00078e020e */
[----:B------:R-:W4:Y:S01]  /*03e0*/  LDG.E R19, desc[UR6][R14.64] ;  /* 0x000000060e137981 */ /* 0x000f22000c1e1900 */
[----:B---3--:R-:W-:Y:S01]  /*03f0*/  IMAD.WIDE R10, R17, 0x4, R10 ;  /* 0x00000004110a7825 */ /* 0x008fe200078e020a */
[----:B------:R-:W-:-:S03]  /*0400*/  ISETP.NE.AND P0, PT, R8, RZ, PT ;  /* 0x000000ff0800720c */ /* 0x000fc60003f05270 */
[----:B------:R-:W-:Y:S02]  /*0410*/  IMAD.MOV.U32 R26, RZ, RZ, R2 ;  /* 0x000000ffff1a7224 */ /* 0x000fe400078e0002 */
[----:B----4-:R-:W-:-:S05]  /*0420*/  FADD R19, R16, R19 ;  /* 0x0000001310137221 */ /* 0x010fca0000000000 */
[----:B------:R0:W-:Y:S03]  /*0430*/  STG.E desc[UR6][R10.64], R19 ;  /* 0x000000130a007986 */ /* 0x0001e6000c101906 */
[----:B------:R-:W-:Y:S05]  /*0440*/  @!P0 BRA `(.L_x_3) ;  /* 0x0000000000648947 */ /* 0x000fea0003800000 */
[----:B------:R-:W-:-:S05]  /*0450*/  IMAD.SHL.U32 R17, R3, 0x4, RZ ;  /* 0x0000000403117824 */ /* 0x000fca00078e00ff */
[-C--:B------:R-:W-:Y:S02]  /*0460*/  IADD3 R14, P1, PT, R14, R17.reuse, RZ ;  /* 0x000000110e0e7210 */ /* 0x080fe40007f3e0ff */
[----:B------:R-:W-:-:S03]  /*0470*/  IADD3 R12, P0, PT, R12, R17, RZ ;  /* 0x000000110c0c7210 */ /* 0x000fc60007f1e0ff */
[----:B------:R-:W-:Y:S01]  /*0480*/  IMAD.X R15, RZ, RZ, R15, P1 ;  /* 0x000000ffff0f7224 */ /* 0x000fe200008e060f */
[----:B------:R-:W-:-:S04]  /*0490*/  IADD3.X R13, PT, PT, RZ, R13, RZ, P0, !PT ;  /* 0x0000000dff0d7210 */ /* 0x000fc800007fe4ff */
[----:B0-----:R-:W2:Y:S04]  /*04a0*/  LDG.E R19, desc[UR6][R14.64] ;  /* 0x000000060e137981 */ /* 0x001ea8000c1e1900 */
[----:B------:R-:W2:Y:S01]  /*04b0*/  LDG.E R16, desc[UR6][R12.64] ;  /* 0x000000060c107981 */ /* 0x000ea2000c1e1900 */
[----:B------:R-:W-:-:S05]  /*04c0*/  IADD3 R10, P0, PT, R10, R17, RZ ;  /* 0x000000110a0a7210 */ /* 0x000fca0007f1e0ff */
[----:B------:R-:W-:Y:S01]  /*04d0*/  IMAD.X R11, RZ, RZ, R11, P0 ;  /* 0x000000ffff0b7224 */ /* 0x000fe200000e060b */
[----:B------:R-:W-:Y:S02]  /*04e0*/  ISETP.NE.AND P0, PT, R8, 0x1, PT ;  /* 0x000000010800780c */ /* 0x000fe40003f05270 */
[----:B------:R-:W-:Y:S01]  /*04f0*/  MOV R26, R4 ;  /* 0x00000004001a7202 */ /* 0x000fe20000000f00 */
[----:B--2---:R-:W-:-:S05]  /*0500*/  FADD R19, R16, R19 ;  /* 0x0000001310137221 */ /* 0x004fca0000000000 */
[----:B------:R1:W-:Y:S05]  /*0510*/  STG.E desc[UR6][R10.64], R19 ;  /* 0x000000130a007986 */ /* 0x0003ea000c101906 */
[----:B------:R-:W-:Y:S05]  /*0520*/  @!P0 BRA `(.L_x_3) ;  /* 0x00000000002c8947 */ /* 0x000fea0003800000 */
[C---:B------:R-:W-:Y:S02]  /*0530*/  IADD3 R14, P1, PT, R17.reuse, R14, RZ ;  /* 0x0000000e110e7210 */ /* 0x040fe40007f3e0ff */
[----:B------:R-:W-:-:S03]  /*0540*/  IADD3 R12, P0, PT, R17, R12, RZ ;  /* 0x0000000c110c7210 */ /* 0x000fc60007f1e0ff */
[----:B------:R-:W-:Y:S02]  /*0550*/  IMAD.X R15, RZ, RZ, R15, P1 ;  /* 0x000000ffff0f7224 */ /* 0x000fe400008e060f */
[----:B------:R-:W-:-:S04]  /*0560*/  IMAD.X R13, RZ, RZ, R13, P0 ;  /* 0x000000ffff0d7224 */ /* 0x000fc800000e060d */
[----:B------:R-:W2:Y:S04]  /*0570*/  LDG.E R15, desc[UR6][R14.64] ;  /* 0x000000060e0f7981 */ /* 0x000ea8000c1e1900 */
[----:B------:R-:W2:Y:S01]  /*0580*/  LDG.E R12, desc[UR6][R12.64] ;  /* 0x000000060c0c7981 */ /* 0x000ea2000c1e1900 */
[----:B-1----:R-:W-:-:S04]  /*0590*/  IADD3 R10, P0, PT, R17, R10, RZ ;  /* 0x0000000a110a7210 */ /* 0x002fc80007f1e0ff */
[----:B------:R-:W-:Y:S01]  /*05a0*/  IADD3.X R11, PT, PT, RZ, R11, RZ, P0, !PT ;  /* 0x0000000bff0b7210 */ /* 0x000fe200007fe4ff */
[----:B------:R-:W-:Y:S02]  /*05b0*/  IMAD.MOV.U32 R26, RZ, RZ, R6 ;  /* 0x000000ffff1a7224 */ /* 0x000fe400078e0006 */
[----:B--2---:R-:W-:-:S05]  /*05c0*/  FADD R17, R12, R15 ;  /* 0x0000000f0c117221 */ /* 0x004fca0000000000 */
[----:B------:R2:W-:Y:S02]  /*05d0*/  STG.E desc[UR6][R10.64], R17 ;  /* 0x000000110a007986 */ /* 0x0005e4000c101906 */
.L_x_3:
[----:B------:R-:W-:Y:S05]  /*05e0*/  BSYNC.RECONVERGENT B1 ;  /* 0x0000000000017941 */ /* 0x000fea0003800200 */
.L_x_2:
[----:B------:R-:W-:-:S13]  /*05f0*/  ISETP.GE.U32.AND P0, PT, R5, 0x3, PT ;  /* 0x000000030500780c */ /* 0x000fda0003f06070 */
[----:B------:R-:W-:Y:S05]  /*0600*/  @!P0 BRA `(.L_x_1) ;  /* 0x0000000000b48947 */ /* 0x000fea0003800000 */
[----:B012---:R-:W0:Y:S01]  /*0610*/  LDC.64 R10, c[0x0][0x390] ;  /* 0x0000e400ff0a7b82 */ /* 0x007e220000000a00 */
[----:B------:R-:W-:-:S07]  /*0620*/  IMAD.SHL.U32 R27, R3, 0x4, RZ ;  /* 0x00000004031b7824 */ /* 0x000fce00078e00ff */
[----:B------:R-:W1:Y:S08]  /*0630*/  LDC.64 R12, c[0x0][0x380] ;  /* 0x0000e000ff0c7b82 */ /* 0x000e700000000a00 */
[----:B------:R-:W2:Y:S02]  /*0640*/  LDC.64 R14, c[0x0][0x388] ;  /* 0x0000e200ff0e7b82 */ /* 0x000ea40000000a00 */
.L_x_4:
[----:B------:R-:W-:-:S04]  /*0650*/  IMAD R29, R7, UR8, R26 ;  /* 0x00000008071d7c24 */ /* 0x000fc8000f8e021a */
[----:B-1-3--:R-:W-:-:S04]  /*0660*/  IMAD.WIDE R20, R29, 0x4, R12 ;  /* 0x000000041d147825 */ /* 0x00afc800078e020c */
[----:B--2---:R-:W-:Y:S01]  /*0670*/  IMAD.WIDE R18, R29, 0x4, R14 ;  /* 0x000000041d127825 */ /* 0x004fe200078e020e */
[----:B------:R-:W2:Y:S04]  /*0680*/  LDG.E R16, desc[UR6][R20.64] ;  /* 0x0000000614107981 */ /* 0x000ea8000c1e1900 */
[----:B------:R-:W2:Y:S01]  /*0690*/  LDG.E R17, desc[UR6][R18.64] ;  /* 0x0000000612117981 */ /* 0x000ea2000c1e1900 */
[----:B------:R-:W-:Y:S01]  /*06a0*/  IADD3 R24, P0, PT, R27, R20, RZ ;  /* 0x000000141b187210 */ /* 0x000fe20007f1e0ff */
[----:B0-----:R-:W-:-:S03]  /*06b0*/  IMAD.WIDE R28, R29, 0x4, R10 ;  /* 0x000000041d1c7825 */ /* 0x001fc600078e020a */
[----:B------:R-:W-:Y:S01]  /*06c0*/  IADD3.X R25, PT, PT, RZ, R21, RZ, P0, !PT ;  /* 0x00000015ff197210 */ /* 0x000fe200007fe4ff */
[----:B--2---:R-:W-:Y:S01]  /*06d0*/  FADD R23, R16, R17 ;  /* 0x0000001110177221 */ /* 0x004fe20000000000 */
[----:B------:R-:W-:-:S04]  /*06e0*/  IADD3 R16, P0, PT, R27, R18, RZ ;  /* 0x000000121b107210 */ /* 0x000fc80007f1e0ff */
[----:B------:R0:W-:Y:S01]  /*06f0*/  STG.E desc[UR6][R28.64], R23 ;  /* 0x000000171c007986 */ /* 0x0001e2000c101906 */
[----:B------:R-:W-:-:S03]  /*0700*/  IMAD.X R17, RZ, RZ, R19, P0 ;  /* 0x000000ffff117224 */ /* 0x000fc600000e0613 */
[----:B------:R-:W2:Y:S04]  /*0710*/  LDG.E R18, desc[UR6][R24.64] ;  /* 0x0000000618127981 */ /* 0x000ea8000c1e1900 */
[----:B------:R-:W2:Y:S01]  /*0720*/  LDG.E R19, desc[UR6][R16.64] ;  /* 0x0000000610137981 */ /* 0x000ea2000c1e1900 */
[----:B------:R-:W-:-:S04]  /*0730*/  IADD3 R22, P0, PT, R27, R28, RZ ;  /* 0x0000001c1b167210 */ /* 0x000fc80007f1e0ff */
[----:B0-----:R-:W-:Y:S02]  /*0740*/  IADD3.X R23, PT, PT, RZ, R29, RZ, P0, !PT ;  /* 0x0000001dff177210 */ /* 0x001fe400007fe4ff */
[----:B------:R-:W-:-:S05]  /*0750*/  IADD3 R20, P0, PT, R27, R24, RZ ;  /* 0x000000181b147210 */ /* 0x000fca0007f1e0ff */
[----:B------:R-:W-:Y:S02]  /*0760*/  IMAD.X R21, RZ, RZ, R25, P0 ;  /* 0x000000ffff157224 */ /* 0x000fe400000e0619 */
[----:B--2---:R-:W-:Y:S01]  /*0770*/  FADD R29, R18, R19 ;  /* 0x00000013121d7221 */ /* 0x004fe20000000000 */
[----:B------:R-:W-:-:S04]  /*0780*/  IADD3 R18, P1, PT, R27, R16, RZ ;  /* 0x000000101b127210 */ /* 0x000fc80007f3e0ff */
[----:B------:R-:W-:Y:S01]  /*0790*/  IADD3.X R19, PT, PT, RZ, R17, RZ, P1, !PT ;  /* 0x00000011ff137210 */ /* 0x000fe20000ffe4ff */
[----:B------:R0:W-:Y:S04]  /*07a0*/  STG.E desc[UR6][R22.64], R29 ;  /* 0x0000001d16007986 */ /* 0x0001e8000c101906 */
[----:B------:R-:W2:Y:S04]  /*07b0*/  LDG.E R28, desc[UR6][R20.64] ;  /* 0x00000006141c7981 */ /* 0x000ea8000c1e1900 */
[----:B------:R-:W2:Y:S01]  /*07c0*/  LDG.E R25, desc[UR6][R18.64] ;  /* 0x0000000612197981 */ /* 0x000ea2000c1e1900 */
[----:B------:R-:W-:-:S02]  /*07d0*/  IADD3 R16, P0, PT, R27, R22, RZ ;  /* 0x000000161b107210 */ /* 0x000fc40007f1e0ff */
[----:B------:R-:W-:-:S03]  /*07e0*/  IADD3 R24, P1, PT, R27, R18, RZ ;  /* 0x000000121b187210 */ /* 0x000fc60007f3e0ff */
[----:B------:R-:W-:Y:S01]  /*07f0*/  IMAD.X R17, RZ, RZ, R23, P0 ;  /* 0x000000ffff117224 */ /* 0x000fe200000e0617 */
[----:B0-----:R-:W-:-:S04]  /*0800*/  IADD3 R22, P0, PT, R27, R20, RZ ;  /* 0x000000141b167210 */ /* 0x001fc80007f1e0ff */
[----:B------:R-:W-:Y:S01]  /*0810*/  IADD3.X R23, PT, PT, RZ, R21, RZ, P0, !PT ;  /* 0x00000015ff177210 */ /* 0x000fe200007fe4ff */
[----:B--2---:R-:W-:Y:S01]  /*0820*/  FADD R28, R28, R25 ;  /* 0x000000191c1c7221 */ /* 0x004fe20000000000 */
[----:B------:R-:W-:-:S04]  /*0830*/  IMAD.X R25, RZ, RZ, R19, P1 ;  /* 0x000000ffff197224 */ /* 0x000fc800008e0613 */
[----:B------:R3:W-:Y:S04]  /*0840*/  STG.E desc[UR6][R16.64], R28 ;  /* 0x0000001c10007986 */ /* 0x0007e8000c101906 */
[----:B------:R-:W2:Y:S04]  /*0850*/  LDG.E R22, desc[UR6][R22.64] ;  /* 0x0000000616167981 */ /* 0x000ea8000c1e1900 */
[----:B------:R-:W2:Y:S01]  /*0860*/  LDG.E R25, desc[UR6][R24.64] ;  /* 0x0000000618197981 */ /* 0x000ea2000c1e1900 */
[C---:B------:R-:W-:Y:S01]  /*0870*/  IADD3 R18, P0, PT, R27.reuse, R16, RZ ;  /* 0x000000101b127210 */ /* 0x040fe20007f1e0ff */
[----:B------:R-:W-:-:S03]  /*0880*/  IMAD.IADD R26, R27, 0x1, R26 ;  /* 0x000000011b1a7824 */ /* 0x000fc600078e021a */
[----:B------:R-:W-:Y:S02]  /*0890*/  IADD3.X R19, PT, PT, RZ, R17, RZ, P0, !PT ;  /* 0x00000011ff137210 */ /* 0x000fe400007fe4ff */
[----:B------:R-:W-:Y:S01]  /*08a0*/  ISETP.GE.AND P0, PT, R26, R9, PT ;  /* 0x000000091a00720c */ /* 0x000fe20003f06270 */
[----:B--2---:R-:W-:-:S05]  /*08b0*/  FADD R21, R22, R25 ;  /* 0x0000001916157221 */ /* 0x004fca0000000000 */
[----:B------:R3:W-:Y:S07]  /*08c0*/  STG.E desc[UR6][R18.64], R21 ;  /* 0x0000001512007986 */ /* 0x0007ee000c101906 */
[----:B------:R-:W-:Y:S05]  /*08d0*/  @!P0 BRA `(.L_x_4) ;  /* 0xfffffffc005c8947 */ /* 0x000fea000383ffff */
.L_x_1:
[----:B------:R-:W-:Y:S05]  /*08e0*/  BSYNC.RECONVERGENT B0 ;  /* 0x0000000000007941 */ /* 0x000fea0003800200 */
.L_x_0:
[----:B------:R-:W4:Y:S01]  /*08f0*/  LDCU UR5, c[0x0][0x398] ;  /* 0x00007300ff0577ac */ /* 0x000f220008000800 */
[----:B------:R-:W-:-:S04]  /*0900*/  IADD3 R7, PT, PT, R7, UR4, RZ ;  /* 0x0000000407077c10 */ /* 0x000fc8000fffe0ff */
[----:B----4-:R-:W-:-:S13]  /*0910*/  ISETP.GE.AND P0, PT, R7, UR5, PT ;  /* 0x0000000507007c0c */ /* 0x010fda000bf06270 */
[----:B------:R-:W-:Y:S05]  /*0920*/  @!P0 BRA `(.L_x_5) ;  /* 0xfffffff8006c8947 */ /* 0x000fea000383ffff */
[----:B------:R-:W-:Y:S05]  /*0930*/  EXIT ;  /* 0x000000000000794d */ /* 0x000fea0003800000 */
.L_x_6:
[----:B------:R-:W-:-:S00]  /*0940*/  BRA `(.L_x_6) ;  /* 0xfffffffc00fc7947 */ /* 0x000fc0000383ffff */
[----:B------:R-:W-:-:S00]  /*0950*/  NOP ;  /* 0x0000000000007918 */ /* 0x000fc00000000000 */
        /* <DEDUP_REMOVED lines=10> */
.L_x_12:


//--------------------- .text._Z13initMatrixGPUPfS_i --------------------------
	.section	.text._Z13initMatrixGPUPfS_i,"ax",@progbits
	.align	128
        .global         _Z13initMatrixGPUPfS_i
        .type           _Z13initMatrixGPUPfS_i,@function
        .size           _Z13initMatrixGPUPfS_i,(.L_x_13 - _Z13initMatrixGPUPfS_i)
        .other          _Z13initMatrixGPUPfS_i,@"STO_CUDA_ENTRY STV_DEFAULT"
_Z13initMatrixGPUPfS_i:
.text._Z13initMatrixGPUPfS_i:
[----:B------:R-:W-:Y:S01]  /*0000*/  LDC R1, c[0x0][0x37c] ;  /* 0x0000df00ff017b82 */ /* 0x000fe20000000800 */
[----:B------:R-:W0:Y:S01]  /*0010*/  S2R R7, SR_CTAID.X ;  /* 0x0000000000077919 */ /* 0x000e220000002500 */
[----:B------:R-:W0:Y:S06]  /*0020*/  LDCU UR4, c[0x0][0x360] ;  /* 0x00006c00ff0477ac */ /* 0x000e2c0008000800 */
[----:B------:R-:W1:Y:S01]  /*0030*/  LDC R2, c[0x0][0x370] ;  /* 0x0000dc00ff027b82 */ /* 0x000e620000000800 */
[----:B------:R-:W0:Y:S01]  /*0040*/  S2R R0, SR_TID.X ;  /* 0x0000000000007919 */ /* 0x000e220000002100 */
[----:B------:R-:W2:Y:S01]  /*0050*/  LDCU UR6, c[0x0][0x390] ;  /* 0x00007200ff0677ac */ /* 0x000ea20008000800 */
[----:B0-----:R-:W-:-:S02]  /*0060*/  IMAD R7, R7, UR4, R0 ;  /* 0x0000000407077c24 */ /* 0x001fc4000f8e0200 */
[----:B-1----:R-:W-:-:S03]  /*0070*/  IMAD R0, R2, UR4, RZ ;  /* 0x0000000402007c24 */ /* 0x002fc6000f8e02ff */
[----:B--2---:R-:W-:-:S13]  /*0080*/  ISETP.GE.AND P0, PT, R7, UR6, PT ;  /* 0x0000000607007c0c */ /* 0x004fda000bf06270 */
[----:B------:R-:W-:Y:S05]  /*0090*/  @P0 EXIT ;  /* 0x000000000000094d */ /* 0x000fea0003800000 */
[----:B------:R-:W0:Y:S01]  /*00a0*/  I2F.U32.RP R8, R0 ;  /* 0x0000000000087306 */ /* 0x000e220000209000 */
[C---:B------:R-:W-:Y:S01]  /*00b0*/  IADD3 R4, PT, PT, R0.reuse, R7, RZ ;  /* 0x0000000700047210 */ /* 0x040fe20007ffe0ff */
[----:B------:R-:W-:Y:S01]  /*00c0*/  IMAD.MOV R9, RZ, RZ, -R0 ;  /* 0x000000ffff097224 */ /* 0x000fe200078e0a00 */
[----:B------:R-:W-:Y:S01]  /*00d0*/  ISETP.NE.U32.AND P2, PT, R0, RZ, PT ;  /* 0x000000ff0000720c */ /* 0x000fe20003f45070 */
[----:B------:R-:W1:Y:S01]  /*00e0*/  LDCU.64 UR4, c[0x0][0x358] ;  /* 0x00006b00ff0477ac */ /* 0x000e620008000a00 */
[C---:B------:R-:W-:Y:S01]  /*00f0*/  ISETP.GE.AND P0, PT, R4.reuse, UR6, PT ;  /* 0x0000000604007c0c */ /* 0x040fe2000bf06270 */
[----:B------:R-:W-:Y:S01]  /*0100*/  BSSY.RECONVERGENT B0, `(.L_x_7) ;  /* 0x0000028000007945 */ /* 0x000fe20003800200 */
[----:B------:R-:W-:Y:S02]  /*0110*/  VIMNMX R5, PT, PT, R4, UR6, !PT ;  /* 0x0000000604057c48 */ /* 0x000fe4000ffe0100 */
[----:B------:R-:W-:-:S04]  /*0120*/  SEL R6, RZ, 0x1, P0 ;  /* 0x00000001ff067807 */ /* 0x000fc80000000000 */
[----:B------:R-:W-:Y:S01]  /*0130*/  IADD3 R5, PT, PT, R5, -R4, -R6 ;  /* 0x8000000405057210 */ /* 0x000fe20007ffe806 */
[----:B0-----:R-:W0:Y:S02]  /*0140*/  MUFU.RCP R8, R8 ;  /* 0x0000000800087308 */ /* 0x001e240000001000 */
[----:B0-----:R-:W-:-:S06]  /*0150*/  IADD3 R2, PT, PT, R8, 0xffffffe, RZ ;  /* 0x0ffffffe08027810 */ /* 0x001fcc0007ffe0ff */
[----:B------:R0:W2:Y:S02]  /*0160*/  F2I.FTZ.U32.TRUNC.NTZ R3, R2 ;  /* 0x0000000200037305 */ /* 0x0000a4000021f000 */
[----:B0-----:R-:W-:Y:S02]  /*0170*/  IMAD.MOV.U32 R2, RZ, RZ, RZ ;  /* 0x000000ffff027224 */ /* 0x001fe400078e00ff */
[----:B--2---:R-:W-:-:S04]  /*0180*/  IMAD R9, R9, R3, RZ ;  /* 0x0000000309097224 */ /* 0x004fc800078e02ff */
[----:B------:R-:W-:-:S06]  /*0190*/  IMAD.HI.U32 R8, R3, R9, R2 ;  /* 0x0000000903087227 */ /* 0x000fcc00078e0002 */
[----:B------:R-:W-:-:S05]  /*01a0*/  IMAD.HI.U32 R9, R8, R5, RZ ;  /* 0x0000000508097227 */ /* 0x000fca00078e00ff */
[----:B------:R-:W-:-:S05]  /*01b0*/  IADD3 R2, PT, PT, -R9, RZ, RZ ;  /* 0x000000ff09027210 */ /* 0x000fca0007ffe1ff */
[----:B------:R-:W-:Y:S02]  /*01c0*/  IMAD R5, R0, R2, R5 ;  /* 0x0000000200057224 */ /* 0x000fe400078e0205 */
[----:B------:R-:W0:Y:S03]  /*01d0*/  LDC.64 R2, c[0x0][0x388] ;  /* 0x0000e200ff027b82 */ /* 0x000e260000000a00 */
[----:B------:R-:W-:-:S13]  /*01e0*/  ISETP.GE.U32.AND P0, PT, R5, R0, PT ;  /* 0x000000000500720c */ /* 0x000fda0003f06070 */
[----:B------:R-:W-:Y:S01]  /*01f0*/  @P0 IMAD.IADD R5, R5, 0x1, -R0 ;  /* 0x0000000105050824 */ /* 0x000fe200078e0a00 */
[----:B------:R-:W-:-:S04]  /*0200*/  @P0 IADD3 R9, PT, PT, R9, 0x1, RZ ;  /* 0x0000000109090810 */ /* 0x000fc80007ffe0ff */
[-C--:B------:R-:W-:Y:S02]  /*0210*/  ISETP.GE.U32.AND P1, PT, R5, R0.reuse, PT ;  /* 0x000000000500720c */ /* 0x080fe40003f26070 */
[----:B------:R-:W2:Y:S11]  /*0220*/  LDC.64 R4, c[0x0][0x380] ;  /* 0x0000e000ff047b82 */ /* 0x000eb60000000a00 */
[----:B------:R-:W-:Y:S01]  /*0230*/  @P1 VIADD R9, R9, 0x1 ;  /* 0x0000000109091836 */ /* 0x000fe20000000000 */
[----:B------:R-:W-:-:S04]  /*0240*/  @!P2 LOP3.LUT R9, RZ, R0, RZ, 0x33, !PT ;  /* 0x00000000ff09a212 */ /* 0x000fc800078e33ff */
[----:B------:R-:W-:-:S04]  /*0250*/  IADD3 R6, PT, PT, R6, R9, RZ ;  /* 0x0000000906067210 */ /* 0x000fc80007ffe0ff */
[C---:B------:R-:W-:Y:S02]  /*0260*/  LOP3.LUT R8, R6.reuse, 0x3, RZ, 0xc0, !PT ;  /* 0x0000000306087812 */ /* 0x040fe400078ec0ff */
[----:B------:R-:W-:Y:S02]  /*0270*/  ISETP.GE.U32.AND P1, PT, R6, 0x3, PT ;  /* 0x000000030600780c */ /* 0x000fe40003f26070 */
[----:B------:R-:W-:-:S13]  /*0280*/  ISETP.NE.AND P0, PT, R8, 0x3, PT ;  /* 0x000000030800780c */ /* 0x000fda0003f05270 */
[----:B01----:R-:W-:Y:S05]  /*0290*/  @!P0 BRA `(.L_x_8) ;  /* 0x0000000000388947 */ /* 0x003fea0003800000 */
[----:B------:R-:W0:Y:S01]  /*02a0*/  LDC.64 R14, c[0x0][0x380] ;  /* 0x0000e000ff0e7b82 */ /* 0x000e220000000a00 */
[----:B------:R-:W-:-:S05]  /*02b0*/  VIADD R6, R6, 0x1 ;  /* 0x0000000106067836 */ /* 0x000fca0000000000 */
[----:B------:R-:W-:Y:S02]  /*02c0*/  LOP3.LUT R6, R6, 0x3, RZ, 0xc0, !PT ;  /* 0x0000000306067812 */ /* 0x000fe400078ec0ff */
[----:B------:R-:W1:Y:S02]  /*02d0*/  LDC.64 R12, c[0x0][0x388] ;  /* 0x0000e200ff0c7b82 */ /* 0x000e640000000a00 */
[----:B------:R-:W-:-:S07]  /*02e0*/  IADD3 R6, PT, PT, -R6, RZ, RZ ;  /* 0x000000ff06067210 */ /* 0x000fce0007ffe1ff */
.L_x_9:
[----:B---3--:R-:W-:Y:S01]  /*02f0*/  IMAD.MOV.U32 R17, RZ, RZ, 0x3f8f5c29 ;  /* 0x3f8f5c29ff117424 */ /* 0x008fe200078e00ff */
[----:B------:R-:W-:Y:S01]  /*0300*/  IADD3 R6, PT, PT, R6, 0x1, RZ ;  /* 0x0000000106067810 */ /* 0x000fe20007ffe0ff */
[----:B0-----:R-:W-:-:S03]  /*0310*/  IMAD.WIDE R10, R7, 0x4, R14 ;  /* 0x00000004070a7825 */ /* 0x001fc600078e020e */
[----:B------:R-:W-:Y:S01]  /*0320*/  ISETP.NE.AND P0, PT, R6, RZ, PT ;  /* 0x000000ff0600720c */ /* 0x000fe20003f05270 */
[----:B-1----:R-:W-:Y:S01]  /*0330*/  IMAD.WIDE R8, R7, 0x4, R12 ;  /* 0x0000000407087825 */ /* 0x002fe200078e020c */
[----:B------:R3:W-:Y:S03]  /*0340*/  STG.E desc[UR4][R10.64], R17 ;  /* 0x000000110a007986 */ /* 0x0007e6000c101904 */
[----:B------:R-:W-:Y:S01]  /*0350*/  IMAD.IADD R7, R0, 0x1, R7 ;  /* 0x0000000100077824 */ /* 0x000fe200078e0207 */
[----:B------:R3:W-:Y:S07]  /*0360*/  STG.E desc[UR4][R8.64], R17 ;  /* 0x0000001108007986 */ /* 0x0007ee000c101904 */
[----:B------:R-:W-:Y:S05]  /*0370*/  @P0 BRA `(.L_x_9) ;  /* 0xfffffffc00dc0947 */ /* 0x000fea000383ffff */
.L_x_8:
[----:B------:R-:W-:Y:S05]  /*0380*/  BSYNC.RECONVERGENT B0 ;  /* 0x0000000000007941 */ /* 0x000fea0003800200 */
.L_x_7:
[----:B------:R-:W-:Y:S05]  /*0390*/  @!P1 EXIT ;  /* 0x000000000000994d */ /* 0x000fea0003800000 */
.L_x_10:
[----:B0-2---:R-:W-:-:S04]  /*03a0*/  IMAD.WIDE R20, R7, 0x4, R4 ;  /* 0x0000000407147825 */ /* 0x005fc800078e0204 */
[----:B------:R-:W-:Y:S02]  /*03b0*/  HFMA2 R25, -RZ, RZ, 1.8896484375, 266.25 ;  /* 0x3f8f5c29ff197431 */ /* 0x000fe400000001ff */
[----:B------:R-:W-:Y:S01]  /*03c0*/  IMAD.WIDE R22, R7, 0x4, R2 ;  /* 0x0000000407167825 */ /* 0x000fe200078e0202 */
[----:B------:R-:W-:-:S03]  /*03d0*/  LEA R7, R0, R7, 0x2 ;  /* 0x0000000700077211 */ /* 0x000fc600078e10ff */
[C---:B---3--:R-:W-:Y:S01]  /*03e0*/  IMAD.WIDE R8, R0.reuse, 0x4, R20 ;  /* 0x0000000400087825 */ /* 0x048fe200078e0214 */
[----:B------:R0:W-:Y:S01]  /*03f0*/  STG.E desc[UR4][R20.64], R25 ;  /* 0x0000001914007986 */ /* 0x0001e2000c101904 */
[----:B------:R-:W-:Y:S02]  /*0400*/  ISETP.GE.AND P0, PT, R7, UR6, PT ;  /* 0x0000000607007c0c */ /* 0x000fe4000bf06270 */
[C---:B------:R-:W-:Y:S01]  /*0410*/  IMAD.WIDE R10, R0.reuse, 0x4, R22 ;  /* 0x00000004000a7825 */ /* 0x040fe200078e0216 */
[----:B------:R0:W-:Y:S03]  /*0420*/  STG.E desc[UR4][R22.64], R25 ;  /* 0x0000001916007986 */ /* 0x0001e6000c101904 */
[C---:B------:R-:W-:Y:S01]  /*0430*/  IMAD.WIDE R12, R0.reuse, 0x4, R8 ;  /* 0x00000004000c7825 */ /* 0x040fe200078e0208 */
[----:B------:R0:W-:Y:S03]  /*0440*/  STG.E desc[UR4][R8.64], R25 ;  /* 0x0000001908007986 */ /* 0x0001e6000c101904 */
[C---:B------:R-:W-:Y:S01]  /*0450*/  IMAD.WIDE R14, R0.reuse, 0x4, R10 ;  /* 0x00000004000e7825 */ /* 0x040fe200078e020a */
[----:B------:R0:W-:Y:S03]  /*0460*/  STG.E desc[UR4][R10.64], R25 ;  /* 0x000000190a007986 */ /* 0x0001e6000c101904 */
[C---:B------:R-:W-:Y:S01]  /*0470*/  IMAD.WIDE R16, R0.reuse, 0x4, R12 ;  /* 0x0000000400107825 */ /* 0x040fe200078e020c */
[----:B------:R0:W-:Y:S03]  /*0480*/  STG.E desc[UR4][R12.64], R25 ;  /* 0x000000190c007986 */ /* 0x0001e6000c101904 */
[----:B------:R-:W-:Y:S01]  /*0490*/  IMAD.WIDE R18, R0, 0x4, R14 ;  /* 0x0000000400127825 */ /* 0x000fe200078e020e */
[----:B------:R0:W-:Y:S04]  /*04a0*/  STG.E desc[UR4][R14.64], R25 ;  /* 0x000000190e007986 */ /* 0x0001e8000c101904 */
[----:B------:R0:W-:Y:S04]  /*04b0*/  STG.E desc[UR4][R16.64], R25 ;  /* 0x0000001910007986 */ /* 0x0001e8000c101904 */
[----:B------:R0:W-:Y:S01]  /*04c0*/  STG.E desc[UR4][R18.64], R25 ;  /* 0x0000001912007986 */ /* 0x0001e2000c101904 */
[----:B------:R-:W-:Y:S05]  /*04d0*/  @!P0 BRA `(.L_x_10) ;  /* 0xfffffffc00b08947 */ /* 0x000fea000383ffff */
[----:B------:R-:W-:Y:S05]  /*04e0*/  EXIT ;  /* 0x000000000000794d */ /* 0x000fea0003800000 */
.L_x_11:
        /* <DEDUP_REMOVED lines=9> */
.L_x_13:


//--------------------- .nv.global.init           --------------------------
	.section	.nv.global.init,"aw",@progbits
	.align	4
.nv.global.init:
	.type		mrg32k3aM1SubSeq,@object
	.size		mrg32k3aM1SubSeq,(mrg32k3aM2SubSeq - mrg32k3aM1SubSeq)
mrg32k3aM1SubSeq:
        /*0000*/ 	.byte	0x0b, 0xcc, 0xee, 0x04, 0x73, 0x29, 0x8b, 0x6f, 0xf6, 0x53, 0x03, 0xf6, 0x23, 0xf6, 0xea, 0xda
        /* <DEDUP_REMOVED lines=125> */
	.type		mrg32k3aM2SubSeq,@object
	.size		mrg32k3aM2SubSeq,(mrg32k3aM1 - mrg32k3aM2SubSeq)
mrg32k3aM2SubSeq:
        /* <DEDUP_REMOVED lines=126> */
	.type		mrg32k3aM1,@object
	.size		mrg32k3aM1,(mrg32k3aM1Seq - mrg32k3aM1)
mrg32k3aM1:
        /* <DEDUP_REMOVED lines=144> */
	.type		mrg32k3aM1Seq,@object
	.size		mrg32k3aM1Seq,(mrg32k3aM2 - mrg32k3aM1Seq)
mrg32k3aM1Seq:
        /* <DEDUP_REMOVED lines=144> */
	.type		mrg32k3aM2,@object
	.size		mrg32k3aM2,(mrg32k3aM2Seq - mrg32k3aM2)
mrg32k3aM2:
        /* <DEDUP_REMOVED lines=144> */
	.type		mrg32k3aM2Seq,@object
	.size		mrg32k3aM2Seq,(precalc_xorwow_matrix - mrg32k3aM2Seq)
mrg32k3aM2Seq:
        /* <DEDUP_REMOVED lines=144> */
	.type		precalc_xorwow_matrix,@object
	.size		precalc_xorwow_matrix,(precalc_xorwow_offset_matrix - precalc_xorwow_matrix)
precalc_xorwow_matrix:
        /* <DEDUP_REMOVED lines=6400> */
	.type		precalc_xorwow_offset_matrix,@object
	.size		precalc_xorwow_offset_matrix,(.L_1 - precalc_xorwow_offset_matrix)
precalc_xorwow_offset_matrix:
        /* <DEDUP_REMOVED lines=6400> */
.L_1:


//--------------------- .nv.shared.reserved.0     --------------------------
	.section	.nv.shared.reserved.0,"aw",@nobits
	.weak		__nv_reservedSMEM_offset_0_alias
	.size		__nv_reservedSMEM_offset_0_alias, 0, 64
	.other		__nv_reservedSMEM_offset_0_alias,@"STO_CUDA_RESERVED_SHARED STV_DEFAULT"
__nv_reservedSMEM_offset_0_alias:
	.zero		0
	.zero		64


//--------------------- .nv.constant0._Z12matrixAddGPUPfS_S_ii --------------------------
	.section	.nv.constant0._Z12matrixAddGPUPfS_S_ii,"a",@progbits
	.sectionflags	@""
	.align	4
.nv.constant0._Z12matrixAddGPUPfS_S_ii:
	.zero		928


//--------------------- .nv.constant0._Z13initMatrixGPUPfS_i --------------------------
	.section	.nv.constant0._Z13initMatrixGPUPfS_i,"a",@progbits
	.sectionflags	@""
	.align	4
.nv.constant0._Z13initMatrixGPUPfS_i:
	.zero		916


//--------------------- SYMBOLS --------------------------

	.type		.nv.reservedSmem.offset0,@object
	.size		.nv.reservedSmem.offset0,0x4
